//
// Generated by NVIDIA NVVM Compiler
//
// Compiler Build ID: CL-36424714
// Cuda compilation tools, release 13.0, V13.0.88
// Based on NVVM 20.0.0
//

.version 9.0
.target sm_100
.address_size 64

	// .globl	_Z8PPFBatchilPfP6float2S1_

.visible .entry _Z8PPFBatchilPfP6float2S1_(
	.param .u32 _Z8PPFBatchilPfP6float2S1__param_0,
	.param .u64 _Z8PPFBatchilPfP6float2S1__param_1,
	.param .u64 .ptr .align 1 _Z8PPFBatchilPfP6float2S1__param_2,
	.param .u64 .ptr .align 1 _Z8PPFBatchilPfP6float2S1__param_3,
	.param .u64 .ptr .align 1 _Z8PPFBatchilPfP6float2S1__param_4
)
{
	.reg .pred 	%p<10>;
	.reg .b32 	%r<30>;
	.reg .b32 	%f<114>;
	.reg .b64 	%rd<87>;

	ld.param.u32 	%r15, [_Z8PPFBatchilPfP6float2S1__param_0];
	ld.param.u64 	%rd17, [_Z8PPFBatchilPfP6float2S1__param_1];
	ld.param.u64 	%rd19, [_Z8PPFBatchilPfP6float2S1__param_2];
	ld.param.u64 	%rd20, [_Z8PPFBatchilPfP6float2S1__param_3];
	cvta.to.global.u64 	%rd1, %rd19;
	cvta.to.global.u64 	%rd2, %rd20;
	mov.u32 	%r16, %tid.x;
	mov.u32 	%r17, %ctaid.x;
	mov.u32 	%r18, %ntid.x;
	mad.lo.s32 	%r1, %r17, %r18, %r16;
	mov.u32 	%r2, %ctaid.z;
	mov.u32 	%r3, %nctaid.y;
	add.s32 	%r19, %r3, %r15;
	add.s32 	%r20, %r19, -1;
	mul.lo.s32 	%r21, %r20, %r2;
	cvt.u64.u32 	%rd3, %r21;
	mov.u32 	%r22, %ctaid.y;
	cvt.u64.u32 	%rd4, %r22;
	mul.lo.s64 	%rd5, %rd17, %rd4;
	setp.lt.s32 	%p1, %r15, 1;
	mov.f32 	%f112, 0f00000000;
	mov.f32 	%f113, %f112;
	@%p1 bra 	$L__BB0_12;
	cvt.s64.s32 	%rd6, %r1;
	add.s64 	%rd21, %rd5, %rd6;
	mad.lo.s64 	%rd7, %rd17, %rd3, %rd21;
	and.b32  	%r4, %r15, 7;
	setp.lt.u32 	%p2, %r15, 8;
	mov.f32 	%f113, 0f00000000;
	mov.b32 	%r28, 0;
	mov.f32 	%f112, %f113;
	@%p2 bra 	$L__BB0_4;
	and.b32  	%r28, %r15, 2147483640;
	neg.s32 	%r26, %r28;
	add.s64 	%rd22, %rd4, %rd3;
	mad.lo.s64 	%rd23, %rd17, %rd22, %rd6;
	shl.b64 	%rd24, %rd23, 3;
	add.s64 	%rd86, %rd2, %rd24;
	shl.b64 	%rd9, %rd17, 6;
	shl.b64 	%rd25, %rd6, 2;
	add.s64 	%rd85, %rd1, %rd25;
	shl.b64 	%rd11, %rd17, 3;
	shl.b64 	%rd12, %rd17, 2;
	mov.f32 	%f113, 0f00000000;
$L__BB0_3:
	.pragma "nounroll";
	ld.global.v2.f32 	{%f29, %f30}, [%rd86];
	ld.global.f32 	%f31, [%rd85];
	fma.rn.f32 	%f32, %f31, %f29, %f113;
	fma.rn.f32 	%f33, %f31, %f30, %f112;
	add.s64 	%rd26, %rd86, %rd11;
	ld.global.v2.f32 	{%f34, %f35}, [%rd26];
	add.s64 	%rd27, %rd85, %rd12;
	ld.global.f32 	%f36, [%rd27];
	fma.rn.f32 	%f37, %f36, %f34, %f32;
	fma.rn.f32 	%f38, %f36, %f35, %f33;
	add.s64 	%rd28, %rd26, %rd11;
	ld.global.v2.f32 	{%f39, %f40}, [%rd28];
	add.s64 	%rd29, %rd27, %rd12;
	ld.global.f32 	%f41, [%rd29];
	fma.rn.f32 	%f42, %f41, %f39, %f37;
	fma.rn.f32 	%f43, %f41, %f40, %f38;
	add.s64 	%rd30, %rd28, %rd11;
	ld.global.v2.f32 	{%f44, %f45}, [%rd30];
	add.s64 	%rd31, %rd29, %rd12;
	ld.global.f32 	%f46, [%rd31];
	fma.rn.f32 	%f47, %f46, %f44, %f42;
	fma.rn.f32 	%f48, %f46, %f45, %f43;
	add.s64 	%rd32, %rd30, %rd11;
	ld.global.v2.f32 	{%f49, %f50}, [%rd32];
	add.s64 	%rd33, %rd31, %rd12;
	ld.global.f32 	%f51, [%rd33];
	fma.rn.f32 	%f52, %f51, %f49, %f47;
	fma.rn.f32 	%f53, %f51, %f50, %f48;
	add.s64 	%rd34, %rd32, %rd11;
	ld.global.v2.f32 	{%f54, %f55}, [%rd34];
	add.s64 	%rd35, %rd33, %rd12;
	ld.global.f32 	%f56, [%rd35];
	fma.rn.f32 	%f57, %f56, %f54, %f52;
	fma.rn.f32 	%f58, %f56, %f55, %f53;
	add.s64 	%rd36, %rd34, %rd11;
	ld.global.v2.f32 	{%f59, %f60}, [%rd36];
	add.s64 	%rd37, %rd35, %rd12;
	ld.global.f32 	%f61, [%rd37];
	fma.rn.f32 	%f62, %f61, %f59, %f57;
	fma.rn.f32 	%f63, %f61, %f60, %f58;
	add.s64 	%rd38, %rd36, %rd11;
	ld.global.v2.f32 	{%f64, %f65}, [%rd38];
	add.s64 	%rd39, %rd37, %rd12;
	ld.global.f32 	%f66, [%rd39];
	fma.rn.f32 	%f113, %f66, %f64, %f62;
	fma.rn.f32 	%f112, %f66, %f65, %f63;
	add.s32 	%r26, %r26, 8;
	add.s64 	%rd86, %rd86, %rd9;
	shl.b64 	%rd40, %rd17, 5;
	add.s64 	%rd85, %rd85, %rd40;
	setp.ne.s32 	%p3, %r26, 0;
	@%p3 bra 	$L__BB0_3;
$L__BB0_4:
	setp.eq.s32 	%p4, %r4, 0;
	@%p4 bra 	$L__BB0_12;
	and.b32  	%r10, %r15, 3;
	setp.lt.u32 	%p5, %r4, 4;
	@%p5 bra 	$L__BB0_7;
	cvt.u64.u32 	%rd41, %r28;
	mul.lo.s64 	%rd42, %rd17, %rd41;
	add.s64 	%rd43, %rd7, %rd42;
	shl.b64 	%rd44, %rd43, 3;
	add.s64 	%rd45, %rd2, %rd44;
	ld.global.v2.f32 	{%f68, %f69}, [%rd45];
	add.s64 	%rd46, %rd42, %rd6;
	shl.b64 	%rd47, %rd46, 2;
	add.s64 	%rd48, %rd1, %rd47;
	ld.global.f32 	%f70, [%rd48];
	fma.rn.f32 	%f71, %f70, %f68, %f113;
	fma.rn.f32 	%f72, %f70, %f69, %f112;
	shl.b64 	%rd49, %rd17, 3;
	add.s64 	%rd50, %rd45, %rd49;
	ld.global.v2.f32 	{%f73, %f74}, [%rd50];
	shl.b64 	%rd51, %rd17, 2;
	add.s64 	%rd52, %rd48, %rd51;
	ld.global.f32 	%f75, [%rd52];
	fma.rn.f32 	%f76, %f75, %f73, %f71;
	fma.rn.f32 	%f77, %f75, %f74, %f72;
	add.s64 	%rd53, %rd50, %rd49;
	ld.global.v2.f32 	{%f78, %f79}, [%rd53];
	add.s64 	%rd54, %rd52, %rd51;
	ld.global.f32 	%f80, [%rd54];
	fma.rn.f32 	%f81, %f80, %f78, %f76;
	fma.rn.f32 	%f82, %f80, %f79, %f77;
	add.s64 	%rd55, %rd53, %rd49;
	ld.global.v2.f32 	{%f83, %f84}, [%rd55];
	add.s64 	%rd56, %rd54, %rd51;
	ld.global.f32 	%f85, [%rd56];
	fma.rn.f32 	%f113, %f85, %f83, %f81;
	fma.rn.f32 	%f112, %f85, %f84, %f82;
	add.s32 	%r28, %r28, 4;
$L__BB0_7:
	setp.eq.s32 	%p6, %r10, 0;
	@%p6 bra 	$L__BB0_12;
	setp.eq.s32 	%p7, %r10, 1;
	@%p7 bra 	$L__BB0_10;
	cvt.u64.u32 	%rd57, %r28;
	mul.lo.s64 	%rd58, %rd17, %rd57;
	add.s64 	%rd59, %rd7, %rd58;
	shl.b64 	%rd60, %rd59, 3;
	add.s64 	%rd61, %rd2, %rd60;
	ld.global.v2.f32 	{%f87, %f88}, [%rd61];
	add.s64 	%rd62, %rd58, %rd6;
	shl.b64 	%rd63, %rd62, 2;
	add.s64 	%rd64, %rd1, %rd63;
	ld.global.f32 	%f89, [%rd64];
	fma.rn.f32 	%f90, %f89, %f87, %f113;
	fma.rn.f32 	%f91, %f89, %f88, %f112;
	shl.b64 	%rd65, %rd17, 3;
	add.s64 	%rd66, %rd61, %rd65;
	ld.global.v2.f32 	{%f92, %f93}, [%rd66];
	shl.b64 	%rd67, %rd17, 2;
	add.s64 	%rd68, %rd64, %rd67;
	ld.global.f32 	%f94, [%rd68];
	fma.rn.f32 	%f113, %f94, %f92, %f90;
	fma.rn.f32 	%f112, %f94, %f93, %f91;
	add.s32 	%r28, %r28, 2;
$L__BB0_10:
	and.b32  	%r24, %r15, 1;
	setp.eq.b32 	%p8, %r24, 1;
	not.pred 	%p9, %p8;
	@%p9 bra 	$L__BB0_12;
	cvt.u64.u32 	%rd69, %r28;
	mul.lo.s64 	%rd70, %rd17, %rd69;
	add.s64 	%rd71, %rd7, %rd70;
	shl.b64 	%rd72, %rd71, 3;
	add.s64 	%rd73, %rd2, %rd72;
	ld.global.v2.f32 	{%f95, %f96}, [%rd73];
	add.s64 	%rd74, %rd70, %rd6;
	shl.b64 	%rd75, %rd74, 2;
	add.s64 	%rd76, %rd1, %rd75;
	ld.global.f32 	%f97, [%rd76];
	fma.rn.f32 	%f113, %f97, %f95, %f113;
	fma.rn.f32 	%f112, %f97, %f96, %f112;
$L__BB0_12:
	ld.param.u64 	%rd84, [_Z8PPFBatchilPfP6float2S1__param_4];
	cvta.to.global.u64 	%rd77, %rd84;
	mul.lo.s32 	%r25, %r2, %r3;
	cvt.u64.u32 	%rd78, %r25;
	cvt.s64.s32 	%rd79, %r1;
	add.s64 	%rd80, %rd5, %rd79;
	mad.lo.s64 	%rd81, %rd17, %rd78, %rd80;
	shl.b64 	%rd82, %rd81, 3;
	add.s64 	%rd83, %rd77, %rd82;
	st.global.v2.f32 	[%rd83], {%f113, %f112};
	ret;

}


// ===== COMPILED SASS (sm_100) =====

	.target	sm_100

	.elftype	@"ET_EXEC"


//--------------------- .note.nv.tkinfo           --------------------------
	.section	.note.nv.tkinfo,"",@"SHT_NOTE"
	.sectionflags	@"SHF_NOTE_NV_TKINFO"
	.tkinfo
        /*0018*/ 	.word	0x00000002
        /*0030*/ 	.string	""
        /*0030*/ 	.string	"ptxas"
        /*0030*/ 	.string	"Cuda compilation tools, release 13.0, V13.0.88"
        /*0030*/ 	.string	"Build cuda_13.0.r13.0/compiler.36424714_0"
        /*0030*/ 	.string	"-arch sm_100 -m 64 "



//--------------------- .note.nv.cuinfo           --------------------------
	.section	.note.nv.cuinfo,"",@"SHT_NOTE"
	.sectionflags	@"SHF_NOTE_NV_CUINFO"
        /*0018*/ 	.short	0x0002
        /*001a*/ 	.short	0x0064
        /*001c*/ 	.short	0x0082
	.zero		2


//--------------------- .nv.info                  --------------------------
	.section	.nv.info,"",@"SHT_CUDA_INFO"
	.align	4


	//----- nvinfo : EIATTR_REGCOUNT
	.align		4
        /*0000*/ 	.byte	0x04, 0x2f
        /*0002*/ 	.short	(.L_1 - .L_0)
	.align		4
.L_0:
        /*0004*/ 	.word	index@(_Z8PPFBatchilPfP6float2S1_)
        /*0008*/ 	.word	0x00000020


	//----- nvinfo : EIATTR_FRAME_SIZE
	.align		4
.L_1:
        /*000c*/ 	.byte	0x04, 0x11
        /*000e*/ 	.short	(.L_3 - .L_2)
	.align		4
.L_2:
        /*0010*/ 	.word	index@(_Z8PPFBatchilPfP6float2S1_)
        /*0014*/ 	.word	0x00000000


	//----- nvinfo : EIATTR_MIN_STACK_SIZE
	.align		4
.L_3:
        /*0018*/ 	.byte	0x04, 0x12
        /*001a*/ 	.short	(.L_5 - .L_4)
	.align		4
.L_4:
        /*001c*/ 	.word	index@(_Z8PPFBatchilPfP6float2S1_)
        /*0020*/ 	.word	0x00000000
.L_5:


//--------------------- .nv.compat                --------------------------
	.section	.nv.compat,"",@"SHT_CUDA_COMPAT_INFO"
	.align	4
        /*0000*/ 	.byte	0x02, 0x09, 0x00, 0x00, 0x02, 0x02, 0x01, 0x00, 0x02, 0x05, 0x05, 0x00, 0x03, 0x07, 0x01, 0x01
        /*0010*/ 	.byte	0x02, 0x03, 0x00, 0x00, 0x02, 0x06, 0x01, 0x00, 0x04, 0x0b, 0x08, 0x00, 0x09, 0x00, 0x00, 0x00
        /*0020*/ 	.byte	0x00, 0x00, 0x00, 0x00


//--------------------- .nv.info._Z8PPFBatchilPfP6float2S1_ --------------------------
	.section	.nv.info._Z8PPFBatchilPfP6float2S1_,"",@"SHT_CUDA_INFO"
	.sectionflags	@""
	.align	4


	//----- nvinfo : EIATTR_CUDA_API_VERSION
	.align		4
        /*0000*/ 	.byte	0x04, 0x37
        /*0002*/ 	.short	(.L_7 - .L_6)
.L_6:
        /*0004*/ 	.word	0x00000082


	//----- nvinfo : EIATTR_KPARAM_INFO
	.align		4
.L_7:
        /*0008*/ 	.byte	0x04, 0x17
        /*000a*/ 	.short	(.L_9 - .L_8)
.L_8:
        /*000c*/ 	.word	0x00000000
        /*0010*/ 	.short	0x0004
        /*0012*/ 	.short	0x0020
        /*0014*/ 	.byte	0x00, 0xf5, 0x21, 0x00


	//----- nvinfo : EIATTR_KPARAM_INFO
	.align		4
.L_9:
        /*0018*/ 	.byte	0x04, 0x17
        /*001a*/ 	.short	(.L_11 - .L_10)
.L_10:
        /*001c*/ 	.word	0x00000000
        /*0020*/ 	.short	0x0003
        /*0022*/ 	.short	0x0018
        /*0024*/ 	.byte	0x00, 0xf5, 0x21, 0x00


	//----- nvinfo : EIATTR_KPARAM_INFO
	.align		4
.L_11:
        /*0028*/ 	.byte	0x04, 0x17
        /*002a*/ 	.short	(.L_13 - .L_12)
.L_12:
        /*002c*/ 	.word	0x00000000
        /*0030*/ 	.short	0x0002
        /*0032*/ 	.short	0x0010
        /*0034*/ 	.byte	0x00, 0xf5, 0x21, 0x00


	//----- nvinfo : EIATTR_KPARAM_INFO
	.align		4
.L_13:
        /*0038*/ 	.byte	0x04, 0x17
        /*003a*/ 	.short	(.L_15 - .L_14)
.L_14:
        /*003c*/ 	.word	0x00000000
        /*0040*/ 	.short	0x0001
        /*0042*/ 	.short	0x0008
        /*0044*/ 	.byte	0x00, 0xf0, 0x21, 0x00


	//----- nvinfo : EIATTR_KPARAM_INFO
	.align		4
.L_15:
        /*0048*/ 	.byte	0x04, 0x17
        /*004a*/ 	.short	(.L_17 - .L_16)
.L_16:
        /*004c*/ 	.word	0x00000000
        /*0050*/ 	.short	0x0000
        /*0052*/ 	.short	0x0000
        /*0054*/ 	.byte	0x00, 0xf0, 0x11, 0x00


	//----- nvinfo : EIATTR_SPARSE_MMA_MASK
	.align		4
.L_17:
        /*0058*/ 	.byte	0x03, 0x50
        /*005a*/ 	.short	0x0000


	//----- nvinfo : EIATTR_MAXREG_COUNT
	.align		4
        /*005c*/ 	.byte	0x03, 0x1b
        /*005e*/ 	.short	0x00ff


	//----- nvinfo : EIATTR_MERCURY_ISA_VERSION
	.align		4
        /*0060*/ 	.byte	0x03, 0x5f
        /*0062*/ 	.short	0x0101


	//----- nvinfo : EIATTR_VRC_CTA_INIT_COUNT
	.align		4
        /*0064*/ 	.byte	0x02, 0x4a
	.zero		1
	.zero		1


	//----- nvinfo : EIATTR_EXIT_INSTR_OFFSETS
	.align		4
        /*0068*/ 	.byte	0x04, 0x1c
        /*006a*/ 	.short	(.L_19 - .L_18)


	//   ....[0]....
.L_18:
        /*006c*/ 	.word	0x00000e30


	//----- nvinfo : EIATTR_CBANK_PARAM_SIZE
	.align		4
.L_19:
        /*0070*/ 	.byte	0x03, 0x19
        /*0072*/ 	.short	0x0028


	//----- nvinfo : EIATTR_PARAM_CBANK
	.align		4
        /*0074*/ 	.byte	0x04, 0x0a
        /*0076*/ 	.short	(.L_21 - .L_20)
	.align		4
.L_20:
        /*0078*/ 	.word	index@(.nv.constant0._Z8PPFBatchilPfP6float2S1_)
        /*007c*/ 	.short	0x0380
        /*007e*/ 	.short	0x0028


	//----- nvinfo : EIATTR_SW_WAR
	.align		4
.L_21:
        /*0080*/ 	.byte	0x04, 0x36
        /*0082*/ 	.short	(.L_23 - .L_22)
.L_22:
        /*0084*/ 	.word	0x00000008
.L_23:


//--------------------- .nv.callgraph             --------------------------
	.section	.nv.callgraph,"",@"SHT_CUDA_CALLGRAPH"
	.align	4
	.sectionentsize	8
	.align		4
        /*0000*/ 	.word	0x00000000
	.align		4
        /*0004*/ 	.word	0xffffffff
	.align		4
        /*0008*/ 	.word	0x00000000
	.align		4
        /*000c*/ 	.word	0xfffffffe
	.align		4
        /*0010*/ 	.word	0x00000000
	.align		4
        /*0014*/ 	.word	0xfffffffd
	.align		4
        /*0018*/ 	.word	0x00000000
	.align		4
        /*001c*/ 	.word	0xfffffffc


//--------------------- .text._Z8PPFBatchilPfP6float2S1_ --------------------------
	.section	.text._Z8PPFBatchilPfP6float2S1_,"ax",@progbits
	.align	128
        .global         _Z8PPFBatchilPfP6float2S1_
        .type           _Z8PPFBatchilPfP6float2S1_,@function
        .size           _Z8PPFBatchilPfP6float2S1_,(.L_x_6 - _Z8PPFBatchilPfP6float2S1_)
        .other          _Z8PPFBatchilPfP6float2S1_,@"STO_CUDA_ENTRY STV_DEFAULT"
_Z8PPFBatchilPfP6float2S1_:
.text._Z8PPFBatchilPfP6float2S1_:
[----:B------:R-:W-:Y:S01]  /*0000*/  LDC R1, c[0x0][0x37c] ;  /* 0x0000df00ff017b82 */ /* 0x000fe20000000800 */
[----:B------:R-:W0:Y:S01]  /*0010*/  S2R R6, SR_TID.X ;  /* 0x0000000000067919 */ /* 0x000e220000002100 */
[----:B------:R-:W1:Y:S06]  /*0020*/  LDCU UR8, c[0x0][0x380] ;  /* 0x00007000ff0877ac */ /* 0x000e6c0008000800 */
[----:B------:R-:W0:Y:S01]  /*0030*/  S2UR UR4, SR_CTAID.X ;  /* 0x00000000000479c3 */ /* 0x000e220000002500 */
[----:B------:R-:W-:Y:S01]  /*0040*/  CS2R R16, SRZ ;  /* 0x0000000000107805 */ /* 0x000fe2000001ff00 */
[----:B------:R-:W2:Y:S06]  /*0050*/  LDCU.64 UR10, c[0x0][0x358] ;  /* 0x00006b00ff0a77ac */ /* 0x000eac0008000a00 */
[----:B------:R-:W0:Y:S01]  /*0060*/  LDC R7, c[0x0][0x360] ;  /* 0x0000d800ff077b82 */ /* 0x000e220000000800 */
[----:B------:R-:W3:Y:S07]  /*0070*/  LDCU UR7, c[0x0][0x374] ;  /* 0x00006e80ff0777ac */ /* 0x000eee0008000800 */
[----:B------:R-:W4:Y:S01]  /*0080*/  S2UR UR6, SR_CTAID.Z ;  /* 0x00000000000679c3 */ /* 0x000f220000002700 */
[----:B-1----:R-:W-:-:S07]  /*0090*/  UISETP.GE.AND UP0, UPT, UR8, 0x1, UPT ;  /* 0x000000010800788c */ /* 0x002fce000bf06270 */
[----:B------:R-:W1:Y:S01]  /*00a0*/  S2UR UR12, SR_CTAID.Y ;  /* 0x00000000000c79c3 */ /* 0x000e620000002600 */
[----:B0-----:R-:W-:Y:S01]  /*00b0*/  IMAD R6, R7, UR4, R6 ;  /* 0x0000000407067c24 */ /* 0x001fe2000f8e0206 */
[----:B-1234-:R-:W-:Y:S06]  /*00c0*/  BRA.U !UP0, `(.L_x_0) ;  /* 0x0000000d082c7547 */ /* 0x01efec000b800000 */
[----:B------:R-:W0:Y:S01]  /*00d0*/  LDC.64 R8, c[0x0][0x388] ;  /* 0x0000e200ff087b82 */ /* 0x000e220000000a00 */
[----:B------:R-:W1:Y:S01]  /*00e0*/  LDCU UR9, c[0x0][0x380] ;  /* 0x00007000ff0977ac */ /* 0x000e620008000800 */
[----:B------:R-:W-:Y:S02]  /*00f0*/  SHF.R.S32.HI R7, RZ, 0x1f, R6 ;  /* 0x0000001fff077819 */ /* 0x000fe40000011406 */
[----:B------:R-:W-:Y:S01]  /*0100*/  CS2R R16, SRZ ;  /* 0x0000000000107805 */ /* 0x000fe2000001ff00 */
[----:B------:R-:W-:Y:S02]  /*0110*/  UISETP.GE.U32.AND UP1, UPT, UR8, 0x8, UPT ;  /* 0x000000080800788c */ /* 0x000fe4000bf26070 */
[----:B------:R-:W-:Y:S01]  /*0120*/  UIADD3 UR5, UPT, UPT, UR7, -0x1, UR8 ;  /* 0xffffffff07057890 */ /* 0x000fe2000fffe008 */
[----:B------:R-:W-:-:S03]  /*0130*/  UMOV UR4, URZ ;  /* 0x000000ff00047c82 */ /* 0x000fc60008000000 */
[----:B------:R-:W-:Y:S02]  /*0140*/  UIMAD UR5, UR5, UR6, URZ ;  /* 0x00000006050572a4 */ /* 0x000fe4000f8e02ff */
[----:B-1----:R-:W-:-:S04]  /*0150*/  ULOP3.LUT UR13, UR9, 0x7, URZ, 0xc0, !UPT ;  /* 0x00000007090d7892 */ /* 0x002fc8000f8ec0ff */
[----:B------:R-:W-:Y:S01]  /*0160*/  UISETP.NE.AND UP0, UPT, UR13, URZ, UPT ;  /* 0x000000ff0d00728c */ /* 0x000fe2000bf05270 */
[----:B------:R-:W-:Y:S10]  /*0170*/  BRA.U !UP1, `(.L_x_1) ;  /* 0x00000005096c7547 */ /* 0x000ff4000b800000 */
[----:B------:R-:W-:Y:S01]  /*0180*/  UIADD3 UR5, UP1, UPT, UR5, UR12, URZ ;  /* 0x0000000c05057290 */ /* 0x000fe2000ff3e0ff */
[C---:B0-----:R-:W-:Y:S01]  /*0190*/  IMAD.WIDE.U32 R10, R8.reuse, 0x8, RZ ;  /* 0x00000008080a7825 */ /* 0x041fe200078e00ff */
[----:B------:R-:W0:Y:S01]  /*01a0*/  LDCU.128 UR16, c[0x0][0x390] ;  /* 0x00007200ff1077ac */ /* 0x000e220008000c00 */
[----:B------:R-:W-:Y:S02]  /*01b0*/  SHF.L.U32 R15, R9, 0x2, RZ ;  /* 0x00000002090f7819 */ /* 0x000fe400000006ff */
[----:B------:R-:W-:Y:S01]  /*01c0*/  IMAD.WIDE.U32 R12, R8, 0x4, RZ ;  /* 0x00000004080c7825 */ /* 0x000fe200078e00ff */
[----:B------:R-:W-:-:S03]  /*01d0*/  UIADD3.X UR4, UPT, UPT, URZ, URZ, URZ, UP1, !UPT ;  /* 0x000000ffff047290 */ /* 0x000fc60008ffe4ff */
[----:B------:R-:W-:-:S04]  /*01e0*/  IMAD.WIDE.U32 R4, R8, UR5, R6 ;  /* 0x0000000508047c25 */ /* 0x000fc8000f8e0006 */
[----:B------:R-:W-:Y:S01]  /*01f0*/  IMAD R0, R8, UR4, RZ ;  /* 0x0000000408007c24 */ /* 0x000fe2000f8e02ff */
[----:B------:R-:W-:Y:S01]  /*0200*/  ULOP3.LUT UR4, UR8, 0x7ffffff8, URZ, 0xc0, !UPT ;  /* 0x7ffffff808047892 */ /* 0x000fe2000f8ec0ff */
[----:B------:R-:W-:Y:S02]  /*0210*/  IMAD.MOV.U32 R16, RZ, RZ, RZ ;  /* 0x000000ffff107224 */ /* 0x000fe400078e00ff */
[----:B------:R-:W-:Y:S01]  /*0220*/  IMAD R25, R9, UR5, R0 ;  /* 0x0000000509197c24 */ /* 0x000fe2000f8e0200 */
[----:B------:R-:W-:Y:S01]  /*0230*/  UIADD3 UR5, UPT, UPT, -UR4, URZ, URZ ;  /* 0x000000ff04057290 */ /* 0x000fe2000fffe1ff */
[----:B0-----:R-:W-:-:S03]  /*0240*/  LEA R2, P0, R4, UR18, 0x3 ;  /* 0x0000001204027c11 */ /* 0x001fc6000f8018ff */
[----:B------:R-:W-:Y:S01]  /*0250*/  IADD3 R25, PT, PT, R5, R25, RZ ;  /* 0x0000001905197210 */ /* 0x000fe20007ffe0ff */
[----:B------:R-:W-:-:S03]  /*0260*/  IMAD.SHL.U32 R5, R9, 0x8, RZ ;  /* 0x0000000809057824 */ /* 0x000fc600078e00ff */
[----:B------:R-:W-:Y:S01]  /*0270*/  LEA.HI.X R25, R4, UR19, R25, 0x3, P0 ;  /* 0x0000001304197c11 */ /* 0x000fe200080f1c19 */
[----:B------:R-:W-:Y:S01]  /*0280*/  IMAD.IADD R4, R13, 0x1, R15 ;  /* 0x000000010d047824 */ /* 0x000fe200078e020f */
[C---:B------:R-:W-:Y:S02]  /*0290*/  LEA R0, P0, R6.reuse, UR16, 0x2 ;  /* 0x0000001006007c11 */ /* 0x040fe4000f8010ff */
[----:B------:R-:W-:Y:S02]  /*02a0*/  IADD3 R5, PT, PT, R11, R5, RZ ;  /* 0x000000050b057210 */ /* 0x000fe40007ffe0ff */
[----:B------:R-:W-:-:S09]  /*02b0*/  LEA.HI.X R3, R6, UR17, R7, 0x2, P0 ;  /* 0x0000001106037c11 */ /* 0x000fd200080f1407 */
.L_x_2:
[----:B------:R-:W-:Y:S01]  /*02c0*/  MOV R28, R0 ;  /* 0x00000000001c7202 */ /* 0x000fe20000000f00 */
[----:B------:R-:W-:Y:S01]  /*02d0*/  IMAD.MOV.U32 R29, RZ, RZ, R3 ;  /* 0x000000ffff1d7224 */ /* 0x000fe200078e0003 */
[----:B------:R-:W-:Y:S02]  /*02e0*/  MOV R24, R2 ;  /* 0x0000000200187202 */ /* 0x000fe40000000f00 */
[----:B------:R-:W-:Y:S02]  /*02f0*/  IADD3 R20, P1, PT, R0, R12, RZ ;  /* 0x0000000c00147210 */ /* 0x000fe40007f3e0ff */
[----:B------:R-:W2:Y:S01]  /*0300*/  LDG.E R28, desc[UR10][R28.64] ;  /* 0x0000000a1c1c7981 */ /* 0x000ea2000c1e1900 */
[----:B------:R-:W-:-:S03]  /*0310*/  IADD3 R22, P0, PT, R2, R10, RZ ;  /* 0x0000000a02167210 */ /* 0x000fc60007f1e0ff */
[----:B------:R-:W2:Y:S01]  /*0320*/  LDG.E.64 R18, desc[UR10][R24.64] ;  /* 0x0000000a18127981 */ /* 0x000ea2000c1e1b00 */
[----:B------:R-:W-:Y:S01]  /*0330*/  IMAD.X R21, R3, 0x1, R4, P1 ;  /* 0x0000000103157824 */ /* 0x000fe200008e0604 */
[----:B------:R-:W-:-:S04]  /*0340*/  IADD3.X R23, PT, PT, R25, R5, RZ, P0, !PT ;  /* 0x0000000519177210 */ /* 0x000fc800007fe4ff */
[----:B------:R0:W3:Y:S04]  /*0350*/  LDG.E R26, desc[UR10][R20.64] ;  /* 0x0000000a141a7981 */ /* 0x0000e8000c1e1900 */
[----:B------:R-:W3:Y:S01]  /*0360*/  LDG.E.64 R14, desc[UR10][R22.64] ;  /* 0x0000000a160e7981 */ /* 0x000ee2000c1e1b00 */
[-C--:B--2---:R-:W-:Y:S01]  /*0370*/  FFMA R27, R18, R28.reuse, R16 ;  /* 0x0000001c121b7223 */ /* 0x084fe20000000010 */
[----:B------:R-:W-:Y:S01]  /*0380*/  FFMA R18, R19, R28, R17 ;  /* 0x0000001c13127223 */ /* 0x000fe20000000011 */
[----:B------:R-:W-:Y:S02]  /*0390*/  IADD3 R28, P1, PT, R20, R12, RZ ;  /* 0x0000000c141c7210 */ /* 0x000fe40007f3e0ff */
[----:B0-----:R-:W-:-:S03]  /*03a0*/  IADD3 R20, P0, PT, R22, R10, RZ ;  /* 0x0000000a16147210 */ /* 0x001fc60007f1e0ff */
[----:B------:R-:W-:Y:S01]  /*03b0*/  IMAD.X R29, R21, 0x1, R4, P1 ;  /* 0x00000001151d7824 */ /* 0x000fe200008e0604 */
[----:B------:R-:W-:Y:S01]  /*03c0*/  IADD3.X R21, PT, PT, R23, R5, RZ, P0, !PT ;  /* 0x0000000517157210 */ /* 0x000fe200007fe4ff */
[-C--:B---3--:R-:W-:Y:S01]  /*03d0*/  FFMA R27, R14, R26.reuse, R27 ;  /* 0x0000001a0e1b7223 */ /* 0x088fe2000000001b */
[----:B------:R-:W-:Y:S02]  /*03e0*/  FFMA R26, R15, R26, R18 ;  /* 0x0000001a0f1a7223 */ /* 0x000fe40000000012 */
[----:B------:R-:W2:Y:S01]  /*03f0*/  LDG.E R24, desc[UR10][R28.64] ;  /* 0x0000000a1c187981 */ /* 0x000ea2000c1e1900 */
[----:B------:R-:W-:-:S03]  /*0400*/  IADD3 R18, P1, PT, R28, R12, RZ ;  /* 0x0000000c1c127210 */ /* 0x000fc60007f3e0ff */
[----:B------:R0:W2:Y:S01]  /*0410*/  LDG.E.64 R16, desc[UR10][R20.64] ;  /* 0x0000000a14107981 */ /* 0x0000a2000c1e1b00 */
[----:B------:R-:W-:Y:S01]  /*0420*/  IADD3 R22, P0, PT, R20, R10, RZ ;  /* 0x0000000a14167210 */ /* 0x000fe20007f1e0ff */
[----:B------:R-:W-:-:S03]  /*0430*/  IMAD.X R19, R29, 0x1, R4, P1 ;  /* 0x000000011d137824 */ /* 0x000fc600008e0604 */
[----:B------:R-:W-:Y:S02]  /*0440*/  IADD3.X R23, PT, PT, R21, R5, RZ, P0, !PT ;  /* 0x0000000515177210 */ /* 0x000fe400007fe4ff */
[----:B------:R1:W3:Y:S04]  /*0450*/  LDG.E R28, desc[UR10][R18.64] ;  /* 0x0000000a121c7981 */ /* 0x0002e8000c1e1900 */
[----:B------:R4:W3:Y:S01]  /*0460*/  LDG.E.64 R14, desc[UR10][R22.64] ;  /* 0x0000000a160e7981 */ /* 0x0008e2000c1e1b00 */
[----:B0-----:R-:W-:Y:S02]  /*0470*/  IADD3 R20, P1, PT, R18, R12, RZ ;  /* 0x0000000c12147210 */ /* 0x001fe40007f3e0ff */
[----:B-1----:R-:W-:-:S03]  /*0480*/  IADD3 R18, P0, PT, R22, R10, RZ ;  /* 0x0000000a16127210 */ /* 0x002fc60007f1e0ff */
[----:B------:R-:W-:Y:S01]  /*0490*/  IMAD.X R21, R19, 0x1, R4, P1 ;  /* 0x0000000113157824 */ /* 0x000fe200008e0604 */
[----:B------:R-:W-:Y:S02]  /*04a0*/  IADD3.X R19, PT, PT, R23, R5, RZ, P0, !PT ;  /* 0x0000000517137210 */ /* 0x000fe400007fe4ff */
[----:B----4-:R-:W-:-:S04]  /*04b0*/  IADD3 R22, P0, PT, R18, R10, RZ ;  /* 0x0000000a12167210 */ /* 0x010fc80007f1e0ff */
[----:B------:R-:W-:Y:S01]  /*04c0*/  IADD3.X R23, PT, PT, R19, R5, RZ, P0, !PT ;  /* 0x0000000513177210 */ /* 0x000fe200007fe4ff */
[-C--:B--2---:R-:W-:Y:S01]  /*04d0*/  FFMA R27, R16, R24.reuse, R27 ;  /* 0x00000018101b7223 */ /* 0x084fe2000000001b */
[----:B------:R-:W-:Y:S02]  /*04e0*/  FFMA R24, R17, R24, R26 ;  /* 0x0000001811187223 */ /* 0x000fe4000000001a */
[----:B------:R0:W2:Y:S04]  /*04f0*/  LDG.E R26, desc[UR10][R20.64] ;  /* 0x0000000a141a7981 */ /* 0x0000a8000c1e1900 */
[----:B------:R-:W2:Y:S01]  /*0500*/  LDG.E.64 R16, desc[UR10][R18.64] ;  /* 0x0000000a12107981 */ /* 0x000ea2000c1e1b00 */
[----:B0-----:R-:W-:Y:S01]  /*0510*/  IADD3 R20, P1, PT, R20, R12, RZ ;  /* 0x0000000c14147210 */ /* 0x001fe20007f3e0ff */
[----:B---3--:R-:W-:-:S04]  /*0520*/  FFMA R27, R14, R28, R27 ;  /* 0x0000001c0e1b7223 */ /* 0x008fc8000000001b */
[----:B------:R-:W-:Y:S02]  /*0530*/  IMAD.X R21, R21, 0x1, R4, P1 ;  /* 0x0000000115157824 */ /* 0x000fe400008e0604 */
[----:B------:R-:W-:Y:S02]  /*0540*/  FFMA R28, R15, R28, R24 ;  /* 0x0000001c0f1c7223 */ /* 0x000fe40000000018 */
[----:B------:R-:W3:Y:S04]  /*0550*/  LDG.E.64 R14, desc[UR10][R22.64] ;  /* 0x0000000a160e7981 */ /* 0x000ee8000c1e1b00 */
[----:B------:R0:W3:Y:S01]  /*0560*/  LDG.E R24, desc[UR10][R20.64] ;  /* 0x0000000a14187981 */ /* 0x0000e2000c1e1900 */
[-C--:B--2---:R-:W-:Y:S01]  /*0570*/  FFMA R27, R16, R26.reuse, R27 ;  /* 0x0000001a101b7223 */ /* 0x084fe2000000001b */
[----:B------:R-:W-:Y:S01]  /*0580*/  FFMA R26, R17, R26, R28 ;  /* 0x0000001a111a7223 */ /* 0x000fe2000000001c */
[----:B------:R-:W-:-:S02]  /*0590*/  IADD3 R28, P1, PT, R20, R12, RZ ;  /* 0x0000000c141c7210 */ /* 0x000fc40007f3e0ff */
[----:B------:R-:W-:-:S03]  /*05a0*/  IADD3 R16, P0, PT, R22, R10, RZ ;  /* 0x0000000a16107210 */ /* 0x000fc60007f1e0ff */
[--C-:B------:R-:W-:Y:S01]  /*05b0*/  IMAD.X R29, R21, 0x1, R4.reuse, P1 ;  /* 0x00000001151d7824 */ /* 0x100fe200008e0604 */
[-C--:B------:R-:W-:Y:S02]  /*05c0*/  IADD3.X R17, PT, PT, R23, R5.reuse, RZ, P0, !PT ;  /* 0x0000000517117210 */ /* 0x080fe400007fe4ff */
[----:B------:R-:W-:Y:S02]  /*05d0*/  IADD3 R18, P1, PT, R28, R12, RZ ;  /* 0x0000000c1c127210 */ /* 0x000fe40007f3e0ff */
[----:B0-----:R-:W-:Y:S01]  /*05e0*/  IADD3 R20, P0, PT, R16, R10, RZ ;  /* 0x0000000a10147210 */ /* 0x001fe20007f1e0ff */
[----:B------:R-:W2:Y:S02]  /*05f0*/  LDG.E.64 R22, desc[UR10][R16.64] ;  /* 0x0000000a10167981 */ /* 0x000ea4000c1e1b00 */
[----:B------:R-:W-:Y:S01]  /*0600*/  IMAD.X R19, R29, 0x1, R4, P1 ;  /* 0x000000011d137824 */ /* 0x000fe200008e0604 */
[----:B------:R-:W-:Y:S01]  /*0610*/  IADD3.X R21, PT, PT, R17, R5, RZ, P0, !PT ;  /* 0x0000000511157210 */ /* 0x000fe200007fe4ff */
[----:B---3--:R-:W-:-:S02]  /*0620*/  FFMA R27, R14, R24, R27 ;  /* 0x000000180e1b7223 */ /* 0x008fc4000000001b */
[----:B------:R-:W2:Y:S04]  /*0630*/  LDG.E R14, desc[UR10][R28.64] ;  /* 0x0000000a1c0e7981 */ /* 0x000ea8000c1e1900 */
[----:B------:R-:W3:Y:S04]  /*0640*/  LDG.E R18, desc[UR10][R18.64] ;  /* 0x0000000a12127981 */ /* 0x000ee8000c1e1900 */
[----:B------:R-:W3:Y:S01]  /*0650*/  LDG.E.64 R20, desc[UR10][R20.64] ;  /* 0x0000000a14147981 */ /* 0x000ee2000c1e1b00 */
[----:B------:R-:W-:Y:S01]  /*0660*/  UIADD3 UR5, UPT, UPT, UR5, 0x8, URZ ;  /* 0x0000000805057890 */ /* 0x000fe2000fffe0ff */
[----:B------:R-:W-:-:S03]  /*0670*/  FFMA R26, R15, R24, R26 ;  /* 0x000000180f1a7223 */ /* 0x000fc6000000001a */
[----:B------:R-:W-:Y:S01]  /*0680*/  UISETP.NE.AND UP1, UPT, UR5, URZ, UPT ;  /* 0x000000ff0500728c */ /* 0x000fe2000bf25270 */
[C---:B------:R-:W-:Y:S02]  /*0690*/  LEA R2, P0, R8.reuse, R2, 0x6 ;  /* 0x0000000208027211 */ /* 0x040fe400078030ff */
[----:B------:R-:W-:-:S04]  /*06a0*/  LEA R0, P1, R8, R0, 0x5 ;  /* 0x0000000008007211 */ /* 0x000fc800078228ff */
[----:B------:R-:W-:Y:S01]  /*06b0*/  LEA.HI.X R3, R8, R3, R9, 0x5, P1 ;  /* 0x0000000308037211 */ /* 0x000fe200008f2c09 */
[-C--:B--2---:R-:W-:Y:S01]  /*06c0*/  FFMA R27, R22, R14.reuse, R27 ;  /* 0x0000000e161b7223 */ /* 0x084fe2000000001b */
[----:B------:R-:W-:Y:S01]  /*06d0*/  SHF.L.U64.HI R22, R8, 0x6, R9 ;  /* 0x0000000608167819 */ /* 0x000fe20000010209 */
[----:B------:R-:W-:-:S04]  /*06e0*/  FFMA R26, R23, R14, R26 ;  /* 0x0000000e171a7223 */ /* 0x000fc8000000001a */
[----:B------:R-:W-:Y:S02]  /*06f0*/  IMAD.X R25, R25, 0x1, R22, P0 ;  /* 0x0000000119197824 */ /* 0x000fe400000e0616 */
[-C--:B---3--:R-:W-:Y:S01]  /*0700*/  FFMA R16, R20, R18.reuse, R27 ;  /* 0x0000001214107223 */ /* 0x088fe2000000001b */
[----:B------:R-:W-:Y:S01]  /*0710*/  FFMA R17, R21, R18, R26 ;  /* 0x0000001215117223 */ /* 0x000fe2000000001a */
[----:B------:R-:W-:Y:S06]  /*0720*/  BRA.U UP1, `(.L_x_2) ;  /* 0xfffffff901e47547 */ /* 0x000fec000b83ffff */
.L_x_1:
[----:B------:R-:W-:Y:S05]  /*0730*/  BRA.U !UP0, `(.L_x_0) ;  /* 0x0000000508907547 */ /* 0x000fea000b800000 */
[----:B------:R-:W-:Y:S01]  /*0740*/  UIADD3 UR5, UPT, UPT, UR7, -0x1, UR9 ;  /* 0xffffffff07057890 */ /* 0x000fe2000fffe009 */
[----:B0-----:R-:W-:Y:S01]  /*0750*/  IMAD.WIDE.U32 R2, R8, UR12, R6 ;  /* 0x0000000c08027c25 */ /* 0x001fe2000f8e0006 */
[----:B------:R-:W-:Y:S02]  /*0760*/  UISETP.GE.U32.AND UP0, UPT, UR13, 0x4, UPT ;  /* 0x000000040d00788c */ /* 0x000fe4000bf06070 */
[----:B------:R-:W-:Y:S01]  /*0770*/  UIMAD UR5, UR5, UR6, URZ ;  /* 0x00000006050572a4 */ /* 0x000fe2000f8e02ff */
[----:B------:R-:W-:Y:S01]  /*0780*/  IMAD R3, R9, UR12, R3 ;  /* 0x0000000c09037c24 */ /* 0x000fe2000f8e0203 */
[----:B------:R-:W-:-:S04]  /*0790*/  ULOP3.LUT UR8, UR9, 0x3, URZ, 0xc0, !UPT ;  /* 0x0000000309087892 */ /* 0x000fc8000f8ec0ff */
[----:B------:R-:W-:Y:S01]  /*07a0*/  IMAD.WIDE.U32 R10, R8, UR5, R2 ;  /* 0x00000005080a7c25 */ /* 0x000fe2000f8e0002 */
[----:B------:R-:W-:-:S03]  /*07b0*/  UISETP.NE.AND UP1, UPT, UR8, URZ, UPT ;  /* 0x000000ff0800728c */ /* 0x000fc6000bf25270 */
[----:B------:R-:W-:Y:S01]  /*07c0*/  IMAD R5, R9, UR5, R11 ;  /* 0x0000000509057c24 */ /* 0x000fe2000f8e020b */
[----:B------:R-:W-:Y:S07]  /*07d0*/  BRA.U !UP0, `(.L_x_3) ;  /* 0x0000000108b07547 */ /* 0x000fee000b800000 */
[----:B------:R-:W0:Y:S01]  /*07e0*/  LDCU.128 UR16, c[0x0][0x390] ;  /* 0x00007200ff1077ac */ /* 0x000e220008000c00 */
[C---:B------:R-:W-:Y:S01]  /*07f0*/  IMAD.WIDE.U32 R12, R8.reuse, UR4, R6 ;  /* 0x00000004080c7c25 */ /* 0x040fe2000f8e0006 */
[----:B------:R-:W-:Y:S02]  /*0800*/  MOV R4, R10 ;  /* 0x0000000a00047202 */ /* 0x000fe40000000f00 */
[C---:B------:R-:W-:Y:S01]  /*0810*/  SHF.L.U32 R23, R8.reuse, 0x2, RZ ;  /* 0x0000000208177819 */ /* 0x040fe200000006ff */
[----:B------:R-:W-:Y:S01]  /*0820*/  IMAD R19, R9, UR4, RZ ;  /* 0x0000000409137c24 */ /* 0x000fe2000f8e02ff */
[C---:B------:R-:W-:Y:S01]  /*0830*/  SHF.L.U64.HI R15, R8.reuse, 0x2, R9 ;  /* 0x00000002080f7819 */ /* 0x040fe20000010209 */
[----:B------:R-:W-:-:S04]  /*0840*/  IMAD.WIDE.U32 R2, R8, UR4, R4 ;  /* 0x0000000408027c25 */ /* 0x000fc8000f8e0004 */
[----:B------:R-:W-:Y:S02]  /*0850*/  IMAD.IADD R13, R19, 0x1, R13 ;  /* 0x00000001130d7824 */ /* 0x000fe400078e020d */
[----:B------:R-:W-:Y:S01]  /*0860*/  IMAD.IADD R3, R3, 0x1, R19 ;  /* 0x0000000103037824 */ /* 0x000fe200078e0213 */
[----:B0-----:R-:W-:Y:S01]  /*0870*/  LEA R26, P0, R12, UR16, 0x2 ;  /* 0x000000100c1a7c11 */ /* 0x001fe2000f8010ff */
[----:B------:R-:W-:-:S03]  /*0880*/  IMAD.SHL.U32 R19, R8, 0x8, RZ ;  /* 0x0000000808137824 */ /* 0x000fc600078e00ff */
[----:B------:R-:W-:Y:S02]  /*0890*/  LEA.HI.X R27, R12, UR17, R13, 0x2, P0 ;  /* 0x000000110c1b7c11 */ /* 0x000fe400080f140d */
[C---:B------:R-:W-:Y:S02]  /*08a0*/  LEA R12, P0, R2.reuse, UR18, 0x3 ;  /* 0x00000012020c7c11 */ /* 0x040fe4000f8018ff */
[----:B------:R-:W-:Y:S01]  /*08b0*/  IADD3 R24, P1, PT, R23, R26, RZ ;  /* 0x0000001a17187210 */ /* 0x000fe20007f3e0ff */
[----:B------:R-:W2:Y:S01]  /*08c0*/  LDG.E R0, desc[UR10][R26.64] ;  /* 0x0000000a1a007981 */ /* 0x000ea2000c1e1900 */
[----:B------:R-:W-:Y:S02]  /*08d0*/  LEA.HI.X R13, R2, UR19, R3, 0x3, P0 ;  /* 0x00000013020d7c11 */ /* 0x000fe400080f1c03 */
[----:B------:R-:W-:Y:S02]  /*08e0*/  IADD3.X R25, PT, PT, R15, R27, RZ, P1, !PT ;  /* 0x0000001b0f197210 */ /* 0x000fe40000ffe4ff */
[----:B------:R-:W-:-:S02]  /*08f0*/  IADD3 R20, P0, PT, R24, R23, RZ ;  /* 0x0000001718147210 */ /* 0x000fc40007f1e0ff */
[----:B------:R-:W-:Y:S01]  /*0900*/  SHF.L.U64.HI R3, R8, 0x3, R9 ;  /* 0x0000000308037819 */ /* 0x000fe20000010209 */
[----:B------:R2:W3:Y:S01]  /*0910*/  LDG.E R24, desc[UR10][R24.64] ;  /* 0x0000000a18187981 */ /* 0x0004e2000c1e1900 */
[----:B------:R-:W-:Y:S02]  /*0920*/  IADD3 R22, P1, PT, R19, R12, RZ ;  /* 0x0000000c13167210 */ /* 0x000fe40007f3e0ff */
[----:B------:R-:W-:Y:S02]  /*0930*/  IADD3.X R21, PT, PT, R25, R15, RZ, P0, !PT ;  /* 0x0000000f19157210 */ /* 0x000fe400007fe4ff */
[----:B------:R-:W-:Y:S01]  /*0940*/  IADD3 R14, P0, PT, R20, R23, RZ ;  /* 0x00000017140e7210 */ /* 0x000fe20007f1e0ff */
[----:B------:R-:W-:Y:S01]  /*0950*/  IMAD.X R23, R3, 0x1, R13, P1 ;  /* 0x0000000103177824 */ /* 0x000fe200008e060d */
[----:B------:R-:W-:Y:S01]  /*0960*/  IADD3 R18, P1, PT, R22, R19, RZ ;  /* 0x0000001316127210 */ /* 0x000fe20007f3e0ff */
[----:B------:R-:W2:Y:S01]  /*0970*/  LDG.E.64 R12, desc[UR10][R12.64] ;  /* 0x0000000a0c0c7981 */ /* 0x000ea2000c1e1b00 */
[----:B------:R-:W-:-:S02]  /*0980*/  IADD3.X R15, PT, PT, R21, R15, RZ, P0, !PT ;  /* 0x0000000f150f7210 */ /* 0x000fc400007fe4ff */
[----:B------:R-:W-:Y:S01]  /*0990*/  IADD3 R2, P0, PT, R18, R19, RZ ;  /* 0x0000001312027210 */ /* 0x000fe20007f1e0ff */
[----:B------:R-:W-:Y:S01]  /*09a0*/  IMAD.X R19, R23, 0x1, R3, P1 ;  /* 0x0000000117137824 */ /* 0x000fe200008e0603 */
[----:B------:R-:W4:Y:S04]  /*09b0*/  LDG.E R20, desc[UR10][R20.64] ;  /* 0x0000000a14147981 */ /* 0x000f28000c1e1900 */
[----:B------:R-:W3:Y:S01]  /*09c0*/  LDG.E.64 R22, desc[UR10][R22.64] ;  /* 0x0000000a16167981 */ /* 0x000ee2000c1e1b00 */
[----:B------:R-:W-:-:S03]  /*09d0*/  IADD3.X R3, PT, PT, R19, R3, RZ, P0, !PT ;  /* 0x0000000313037210 */ /* 0x000fc600007fe4ff */
[----:B------:R-:W4:Y:S04]  /*09e0*/  LDG.E.64 R18, desc[UR10][R18.64] ;  /* 0x0000000a12127981 */ /* 0x000f28000c1e1b00 */
[----:B------:R-:W5:Y:S04]  /*09f0*/  LDG.E R14, desc[UR10][R14.64] ;  /* 0x0000000a0e0e7981 */ /* 0x000f68000c1e1900 */
[----:B------:R-:W5:Y:S01]  /*0a00*/  LDG.E.64 R2, desc[UR10][R2.64] ;  /* 0x0000000a02027981 */ /* 0x000f62000c1e1b00 */
[----:B------:R-:W-:Y:S01]  /*0a10*/  UIADD3 UR4, UPT, UPT, UR4, 0x4, URZ ;  /* 0x0000000404047890 */ /* 0x000fe2000fffe0ff */
[-C--:B--2---:R-:W-:Y:S01]  /*0a20*/  FFMA R25, R12, R0.reuse, R16 ;  /* 0x000000000c197223 */ /* 0x084fe20000000010 */
[----:B------:R-:W-:-:S03]  /*0a30*/  FFMA R0, R13, R0, R17 ;  /* 0x000000000d007223 */ /* 0x000fc60000000011 */
[-C--:B---3--:R-:W-:Y:S01]  /*0a40*/  FFMA R25, R22, R24.reuse, R25 ;  /* 0x0000001816197223 */ /* 0x088fe20000000019 */
[----:B------:R-:W-:-:S03]  /*0a50*/  FFMA R0, R23, R24, R0 ;  /* 0x0000001817007223 */ /* 0x000fc60000000000 */
[-C--:B----4-:R-:W-:Y:S01]  /*0a60*/  FFMA R25, R18, R20.reuse, R25 ;  /* 0x0000001412197223 */ /* 0x090fe20000000019 */
[----:B------:R-:W-:-:S03]  /*0a70*/  FFMA R0, R19, R20, R0 ;  /* 0x0000001413007223 */ /* 0x000fc60000000000 */
[-C--:B-----5:R-:W-:Y:S01]  /*0a80*/  FFMA R16, R2, R14.reuse, R25 ;  /* 0x0000000e02107223 */ /* 0x0a0fe20000000019 */
[----:B------:R-:W-:-:S07]  /*0a90*/  FFMA R17, R3, R14, R0 ;  /* 0x0000000e03117223 */ /* 0x000fce0000000000 */
.L_x_3:
[----:B------:R-:W-:Y:S05]  /*0aa0*/  BRA.U !UP1, `(.L_x_0) ;  /* 0x0000000109b47547 */ /* 0x000fea000b800000 */
[----:B------:R-:W-:Y:S02]  /*0ab0*/  UISETP.NE.AND UP0, UPT, UR8, 0x1, UPT ;  /* 0x000000010800788c */ /* 0x000fe4000bf05270 */
[----:B------:R-:W-:-:S04]  /*0ac0*/  ULOP3.LUT UR5, UR9, 0x1, URZ, 0xc0, !UPT ;  /* 0x0000000109057892 */ /* 0x000fc8000f8ec0ff */
[----:B------:R-:W-:-:S03]  /*0ad0*/  UISETP.NE.U32.AND UP1, UPT, UR5, 0x1, UPT ;  /* 0x000000010500788c */ /* 0x000fc6000bf25070 */
[----:B------:R-:W-:Y:S08]  /*0ae0*/  BRA.U !UP0, `(.L_x_4) ;  /* 0x0000000108647547 */ /* 0x000ff0000b800000 */
[----:B------:R-:W0:Y:S01]  /*0af0*/  LDCU.128 UR16, c[0x0][0x390] ;  /* 0x00007200ff1077ac */ /* 0x000e220008000c00 */
[----:B------:R-:W-:Y:S01]  /*0b00*/  MOV R3, R5 ;  /* 0x0000000500037202 */ /* 0x000fe20000000f00 */
[----:B------:R-:W-:Y:S02]  /*0b10*/  IMAD.MOV.U32 R2, RZ, RZ, R10 ;  /* 0x000000ffff027224 */ /* 0x000fe400078e000a */
[----:B------:R-:W-:Y:S02]  /*0b20*/  IMAD R13, R9, UR4, RZ ;  /* 0x00000004090d7c24 */ /* 0x000fe4000f8e02ff */
[----:B------:R-:W-:-:S04]  /*0b30*/  IMAD.WIDE.U32 R14, R8, UR4, R2 ;  /* 0x00000004080e7c25 */ /* 0x000fc8000f8e0002 */
[----:B------:R-:W-:Y:S01]  /*0b40*/  IMAD.WIDE.U32 R18, R8, UR4, R6 ;  /* 0x0000000408127c25 */ /* 0x000fe2000f8e0006 */
[----:B------:R-:W-:-:S03]  /*0b50*/  IADD3 R3, PT, PT, R15, R13, RZ ;  /* 0x0000000d0f037210 */ /* 0x000fc60007ffe0ff */
[----:B------:R-:W-:Y:S01]  /*0b60*/  IMAD.IADD R19, R13, 0x1, R19 ;  /* 0x000000010d137824 */ /* 0x000fe200078e0213 */
[----:B0-----:R-:W-:Y:S02]  /*0b70*/  LEA R2, P1, R14, UR18, 0x3 ;  /* 0x000000120e027c11 */ /* 0x001fe4000f8218ff */
[----:B------:R-:W-:Y:S02]  /*0b80*/  LEA R12, P0, R18, UR16, 0x2 ;  /* 0x00000010120c7c11 */ /* 0x000fe4000f8010ff */
[----:B------:R-:W-:Y:S02]  /*0b90*/  LEA.HI.X R3, R14, UR19, R3, 0x3, P1 ;  /* 0x000000130e037c11 */ /* 0x000fe400088f1c03 */
[----:B------:R-:W-:Y:S02]  /*0ba0*/  LEA.HI.X R13, R18, UR17, R19, 0x2, P0 ;  /* 0x00000011120d7c11 */ /* 0x000fe400080f1413 */
[C---:B------:R-:W-:Y:S02]  /*0bb0*/  LEA R14, P1, R8.reuse, R2, 0x3 ;  /* 0x00000002080e7211 */ /* 0x040fe400078218ff */
[C---:B------:R-:W-:Y:S01]  /*0bc0*/  LEA R18, P0, R8.reuse, R12, 0x2 ;  /* 0x0000000c08127211 */ /* 0x040fe200078010ff */
[----:B------:R-:W2:Y:S01]  /*0bd0*/  LDG.E R0, desc[UR10][R12.64] ;  /* 0x0000000a0c007981 */ /* 0x000ea2000c1e1900 */
[----:B------:R-:W-:-:S02]  /*0be0*/  LEA.HI.X R15, R8, R3, R9, 0x3, P1 ;  /* 0x00000003080f7211 */ /* 0x000fc400008f1c09 */
[----:B------:R-:W-:Y:S01]  /*0bf0*/  LEA.HI.X R19, R8, R13, R9, 0x2, P0 ;  /* 0x0000000d08137211 */ /* 0x000fe200000f1409 */
[----:B------:R-:W2:Y:S04]  /*0c00*/  LDG.E.64 R2, desc[UR10][R2.64] ;  /* 0x0000000a02027981 */ /* 0x000ea8000c1e1b00 */
[----:B------:R-:W3:Y:S04]  /*0c10*/  LDG.E R18, desc[UR10][R18.64] ;  /* 0x0000000a12127981 */ /* 0x000ee8000c1e1900 */
[----:B------:R-:W3:Y:S01]  /*0c20*/  LDG.E.64 R14, desc[UR10][R14.64] ;  /* 0x0000000a0e0e7981 */ /* 0x000ee2000c1e1b00 */
[----:B------:R-:W-:Y:S01]  /*0c30*/  UIADD3 UR4, UPT, UPT, UR4, 0x2, URZ ;  /* 0x0000000204047890 */ /* 0x000fe2000fffe0ff */
[-C--:B--2---:R-:W-:Y:S01]  /*0c40*/  FFMA R21, R2, R0.reuse, R16 ;  /* 0x0000000002157223 */ /* 0x084fe20000000010 */
[----:B------:R-:W-:-:S03]  /*0c50*/  FFMA R0, R3, R0, R17 ;  /* 0x0000000003007223 */ /* 0x000fc60000000011 */
[-C--:B---3--:R-:W-:Y:S01]  /*0c60*/  FFMA R16, R14, R18.reuse, R21 ;  /* 0x000000120e107223 */ /* 0x088fe20000000015 */
[----:B------:R-:W-:-:S07]  /*0c70*/  FFMA R17, R15, R18, R0 ;  /* 0x000000120f117223 */ /* 0x000fce0000000000 */
.L_x_4:
[----:B------:R-:W-:Y:S05]  /*0c80*/  BRA.U UP1, `(.L_x_0) ;  /* 0x00000001013c7547 */ /* 0x000fea000b800000 */
[----:B------:R-:W0:Y:S01]  /*0c90*/  LDCU.128 UR16, c[0x0][0x390] ;  /* 0x00007200ff1077ac */ /* 0x000e220008000c00 */
[----:B------:R-:W-:Y:S02]  /*0ca0*/  IMAD.MOV.U32 R11, RZ, RZ, R5 ;  /* 0x000000ffff0b7224 */ /* 0x000fe400078e0005 */
[----:B------:R-:W-:-:S04]  /*0cb0*/  IMAD.WIDE.U32 R4, R8, UR4, R6 ;  /* 0x0000000408047c25 */ /* 0x000fc8000f8e0006 */
[----:B------:R-:W-:Y:S02]  /*0cc0*/  IMAD R13, R9, UR4, RZ ;  /* 0x00000004090d7c24 */ /* 0x000fe4000f8e02ff */
[----:B------:R-:W-:-:S03]  /*0cd0*/  IMAD.WIDE.U32 R8, R8, UR4, R10 ;  /* 0x0000000408087c25 */ /* 0x000fc6000f8e000a */
[----:B------:R-:W-:Y:S02]  /*0ce0*/  IADD3 R3, PT, PT, R13, R5, RZ ;  /* 0x000000050d037210 */ /* 0x000fe40007ffe0ff */
[----:B------:R-:W-:Y:S02]  /*0cf0*/  IADD3 R5, PT, PT, R9, R13, RZ ;  /* 0x0000000d09057210 */ /* 0x000fe40007ffe0ff */
[----:B0-----:R-:W-:Y:S02]  /*0d00*/  LEA R10, P1, R4, UR16, 0x2 ;  /* 0x00000010040a7c11 */ /* 0x001fe4000f8210ff */
[----:B------:R-:W-:Y:S02]  /*0d10*/  LEA R2, P0, R8, UR18, 0x3 ;  /* 0x0000001208027c11 */ /* 0x000fe4000f8018ff */
[----:B------:R-:W-:Y:S02]  /*0d20*/  LEA.HI.X R11, R4, UR17, R3, 0x2, P1 ;  /* 0x00000011040b7c11 */ /* 0x000fe400088f1403 */
[----:B------:R-:W-:-:S03]  /*0d30*/  LEA.HI.X R3, R8, UR19, R5, 0x3, P0 ;  /* 0x0000001308037c11 */ /* 0x000fc600080f1c05 */
[----:B------:R-:W2:Y:S04]  /*0d40*/  LDG.E R10, desc[UR10][R10.64] ;  /* 0x0000000a0a0a7981 */ /* 0x000ea8000c1e1900 */
[----:B------:R-:W2:Y:S02]  /*0d50*/  LDG.E.64 R2, desc[UR10][R2.64] ;  /* 0x0000000a02027981 */ /* 0x000ea4000c1e1b00 */
[-C--:B--2---:R-:W-:Y:S01]  /*0d60*/  FFMA R16, R2, R10.reuse, R16 ;  /* 0x0000000a02107223 */ /* 0x084fe20000000010 */
[----:B------:R-:W-:-:S07]  /*0d70*/  FFMA R17, R3, R10, R17 ;  /* 0x0000000a03117223 */ /* 0x000fce0000000011 */
.L_x_0:
[----:B------:R-:W1:Y:S01]  /*0d80*/  LDC.64 R4, c[0x0][0x388] ;  /* 0x0000e200ff047b82 */ /* 0x000e620000000a00 */
[--C-:B------:R-:W-:Y:S01]  /*0d90*/  SHF.R.S32.HI R7, RZ, 0x1f, R6.reuse ;  /* 0x0000001fff077819 */ /* 0x100fe20000011406 */
[----:B------:R-:W2:Y:S01]  /*0da0*/  LDCU.64 UR8, c[0x0][0x3a0] ;  /* 0x00007400ff0877ac */ /* 0x000ea20008000a00 */
[----:B------:R-:W-:Y:S01]  /*0db0*/  UIMAD UR4, UR6, UR7, URZ ;  /* 0x00000007060472a4 */ /* 0x000fe2000f8e02ff */
[----:B-1----:R-:W-:-:S04]  /*0dc0*/  IMAD.WIDE.U32 R6, R4, UR12, R6 ;  /* 0x0000000c04067c25 */ /* 0x002fc8000f8e0006 */
[----:B------:R-:W-:Y:S02]  /*0dd0*/  IMAD R7, R5, UR12, R7 ;  /* 0x0000000c05077c24 */ /* 0x000fe4000f8e0207 */
[----:B------:R-:W-:-:S04]  /*0de0*/  IMAD.WIDE.U32 R2, R4, UR4, R6 ;  /* 0x0000000404027c25 */ /* 0x000fc8000f8e0006 */
[----:B------:R-:W-:Y:S01]  /*0df0*/  IMAD R3, R5, UR4, R3 ;  /* 0x0000000405037c24 */ /* 0x000fe2000f8e0203 */
[----:B--2---:R-:W-:-:S04]  /*0e00*/  LEA R4, P0, R2, UR8, 0x3 ;  /* 0x0000000802047c11 */ /* 0x004fc8000f8018ff */
[----:B------:R-:W-:-:S05]  /*0e10*/  LEA.HI.X R5, R2, UR9, R3, 0x3, P0 ;  /* 0x0000000902057c11 */ /* 0x000fca00080f1c03 */
[----:B------:R-:W-:Y:S01]  /*0e20*/  STG.E.64 desc[UR10][R4.64], R16 ;  /* 0x0000001004007986 */ /* 0x000fe2000c101b0a */
[----:B------:R-:W-:Y:S05]  /*0e30*/  EXIT ;  /* 0x000000000000794d */ /* 0x000fea0003800000 */
.L_x_5:
[----:B------:R-:W-:-:S00]  /*0e40*/  BRA `(.L_x_5) ;  /* 0xfffffffc00fc7947 */ /* 0x000fc0000383ffff */
[----:B------:R-:W-:-:S00]  /*0e50*/  NOP ;  /* 0x0000000000007918 */ /* 0x000fc00000000000 */
        /* <DEDUP_REMOVED lines=10> */
.L_x_6:


//--------------------- .nv.shared.reserved.0     --------------------------
	.section	.nv.shared.reserved.0,"aw",@nobits
	.weak		__nv_reservedSMEM_offset_0_alias
	.size		__nv_reservedSMEM_offset_0_alias, 0, 64
	.other		__nv_reservedSMEM_offset_0_alias,@"STO_CUDA_RESERVED_SHARED STV_DEFAULT"
__nv_reservedSMEM_offset_0_alias:
	.zero		0
	.zero		64


//--------------------- .nv.constant0._Z8PPFBatchilPfP6float2S1_ --------------------------
	.section	.nv.constant0._Z8PPFBatchilPfP6float2S1_,"a",@progbits
	.sectionflags	@""
	.align	4
.nv.constant0._Z8PPFBatchilPfP6float2S1_:
	.zero		936


//--------------------- SYMBOLS --------------------------

	.type		.nv.reservedSmem.offset0,@object
	.size		.nv.reservedSmem.offset0,0x4
